//
// Generated by NVIDIA NVVM Compiler
//
// Compiler Build ID: CL-36424714
// Cuda compilation tools, release 13.0, V13.0.88
// Based on NVVM 20.0.0
//

.version 9.0
.target sm_100
.address_size 64

	// .globl	_Z19computeRowExponentsPiS_ii

.visible .entry _Z19computeRowExponentsPiS_ii(
	.param .u64 .ptr .align 1 _Z19computeRowExponentsPiS_ii_param_0,
	.param .u64 .ptr .align 1 _Z19computeRowExponentsPiS_ii_param_1,
	.param .u32 _Z19computeRowExponentsPiS_ii_param_2,
	.param .u32 _Z19computeRowExponentsPiS_ii_param_3
)
{
	.reg .pred 	%p<13>;
	.reg .b32 	%r<33>;
	.reg .b64 	%rd<12>;

	ld.param.u64 	%rd3, [_Z19computeRowExponentsPiS_ii_param_0];
	ld.param.u64 	%rd4, [_Z19computeRowExponentsPiS_ii_param_1];
	ld.param.u32 	%r12, [_Z19computeRowExponentsPiS_ii_param_2];
	ld.param.u32 	%r13, [_Z19computeRowExponentsPiS_ii_param_3];
	cvta.to.global.u64 	%rd1, %rd4;
	cvta.to.global.u64 	%rd2, %rd3;
	mov.u32 	%r14, %ctaid.y;
	mov.u32 	%r15, %ntid.y;
	mov.u32 	%r16, %tid.y;
	mad.lo.s32 	%r1, %r14, %r15, %r16;
	mov.u32 	%r17, %ctaid.x;
	mov.u32 	%r18, %ntid.x;
	mov.u32 	%r19, %tid.x;
	mad.lo.s32 	%r2, %r17, %r18, %r19;
	setp.ge.s32 	%p1, %r1, %r12;
	setp.ge.s32 	%p2, %r2, %r13;
	or.pred  	%p3, %p1, %p2;
	@%p3 bra 	$L__BB0_7;
	setp.ne.s32 	%p4, %r1, 0;
	add.s32 	%r20, %r12, -1;
	setp.ne.s32 	%p5, %r1, %r20;
	and.pred  	%p6, %p4, %p5;
	setp.ne.s32 	%p7, %r2, 0;
	and.pred  	%p8, %p7, %p6;
	add.s32 	%r21, %r13, -1;
	setp.ne.s32 	%p9, %r2, %r21;
	and.pred  	%p10, %p8, %p9;
	@%p10 bra 	$L__BB0_3;
	mad.lo.s32 	%r27, %r13, %r1, %r2;
	mul.wide.s32 	%rd9, %r27, 4;
	add.s64 	%rd10, %rd2, %rd9;
	ld.global.u32 	%r28, [%rd10];
	add.s64 	%rd11, %rd1, %rd9;
	st.global.u32 	[%rd11], %r28;
	bra.uni 	$L__BB0_7;
$L__BB0_3:
	mad.lo.s32 	%r3, %r13, %r1, %r2;
	mul.wide.s32 	%rd5, %r3, 4;
	add.s64 	%rd6, %rd2, %rd5;
	ld.global.u32 	%r29, [%rd6];
	setp.lt.s32 	%p11, %r29, 1;
	mov.b32 	%r32, 0;
	@%p11 bra 	$L__BB0_6;
	mov.b32 	%r32, 0;
	mov.b32 	%r30, 1;
$L__BB0_5:
	not.b32 	%r25, %r29;
	and.b32  	%r26, %r25, 1;
	mad.lo.s32 	%r32, %r26, %r30, %r32;
	shr.u32 	%r9, %r29, 1;
	mul.lo.s32 	%r30, %r30, 10;
	setp.gt.u32 	%p12, %r29, 1;
	mov.u32 	%r29, %r9;
	@%p12 bra 	$L__BB0_5;
$L__BB0_6:
	add.s64 	%rd8, %rd1, %rd5;
	st.global.u32 	[%rd8], %r32;
$L__BB0_7:
	ret;

}


// ===== COMPILED SASS (sm_100) =====

	.target	sm_100

	.elftype	@"ET_EXEC"


//--------------------- .note.nv.tkinfo           --------------------------
	.section	.note.nv.tkinfo,"",@"SHT_NOTE"
	.sectionflags	@"SHF_NOTE_NV_TKINFO"
	.tkinfo
        /*0018*/ 	.word	0x00000002
        /*0030*/ 	.string	""
        /*0030*/ 	.string	"ptxas"
        /*0030*/ 	.string	"Cuda compilation tools, release 13.0, V13.0.88"
        /*0030*/ 	.string	"Build cuda_13.0.r13.0/compiler.36424714_0"
        /*0030*/ 	.string	"-arch sm_100 -m 64 "



//--------------------- .note.nv.cuinfo           --------------------------
	.section	.note.nv.cuinfo,"",@"SHT_NOTE"
	.sectionflags	@"SHF_NOTE_NV_CUINFO"
        /*0018*/ 	.short	0x0002
        /*001a*/ 	.short	0x0064
        /*001c*/ 	.short	0x0082
	.zero		2


//--------------------- .nv.info                  --------------------------
	.section	.nv.info,"",@"SHT_CUDA_INFO"
	.align	4


	//----- nvinfo : EIATTR_REGCOUNT
	.align		4
        /*0000*/ 	.byte	0x04, 0x2f
        /*0002*/ 	.short	(.L_1 - .L_0)
	.align		4
.L_0:
        /*0004*/ 	.word	index@(_Z19computeRowExponentsPiS_ii)
        /*0008*/ 	.word	0x0000000a


	//----- nvinfo : EIATTR_FRAME_SIZE
	.align		4
.L_1:
        /*000c*/ 	.byte	0x04, 0x11
        /*000e*/ 	.short	(.L_3 - .L_2)
	.align		4
.L_2:
        /*0010*/ 	.word	index@(_Z19computeRowExponentsPiS_ii)
        /*0014*/ 	.word	0x00000000


	//----- nvinfo : EIATTR_MIN_STACK_SIZE
	.align		4
.L_3:
        /*0018*/ 	.byte	0x04, 0x12
        /*001a*/ 	.short	(.L_5 - .L_4)
	.align		4
.L_4:
        /*001c*/ 	.word	index@(_Z19computeRowExponentsPiS_ii)
        /*0020*/ 	.word	0x00000000
.L_5:


//--------------------- .nv.compat                --------------------------
	.section	.nv.compat,"",@"SHT_CUDA_COMPAT_INFO"
	.align	4
        /*0000*/ 	.byte	0x02, 0x09, 0x00, 0x00, 0x02, 0x02, 0x01, 0x00, 0x02, 0x05, 0x05, 0x00, 0x03, 0x07, 0x01, 0x01
        /*0010*/ 	.byte	0x02, 0x03, 0x00, 0x00, 0x02, 0x06, 0x01, 0x00, 0x04, 0x0b, 0x08, 0x00, 0x09, 0x00, 0x00, 0x00
        /*0020*/ 	.byte	0x00, 0x00, 0x00, 0x00


//--------------------- .nv.info._Z19computeRowExponentsPiS_ii --------------------------
	.section	.nv.info._Z19computeRowExponentsPiS_ii,"",@"SHT_CUDA_INFO"
	.sectionflags	@""
	.align	4


	//----- nvinfo : EIATTR_CUDA_API_VERSION
	.align		4
        /*0000*/ 	.byte	0x04, 0x37
        /*0002*/ 	.short	(.L_7 - .L_6)
.L_6:
        /*0004*/ 	.word	0x00000082


	//----- nvinfo : EIATTR_KPARAM_INFO
	.align		4
.L_7:
        /*0008*/ 	.byte	0x04, 0x17
        /*000a*/ 	.short	(.L_9 - .L_8)
.L_8:
        /*000c*/ 	.word	0x00000000
        /*0010*/ 	.short	0x0003
        /*0012*/ 	.short	0x0014
        /*0014*/ 	.byte	0x00, 0xf0, 0x11, 0x00


	//----- nvinfo : EIATTR_KPARAM_INFO
	.align		4
.L_9:
        /*0018*/ 	.byte	0x04, 0x17
        /*001a*/ 	.short	(.L_11 - .L_10)
.L_10:
        /*001c*/ 	.word	0x00000000
        /*0020*/ 	.short	0x0002
        /*0022*/ 	.short	0x0010
        /*0024*/ 	.byte	0x00, 0xf0, 0x11, 0x00


	//----- nvinfo : EIATTR_KPARAM_INFO
	.align		4
.L_11:
        /*0028*/ 	.byte	0x04, 0x17
        /*002a*/ 	.short	(.L_13 - .L_12)
.L_12:
        /*002c*/ 	.word	0x00000000
        /*0030*/ 	.short	0x0001
        /*0032*/ 	.short	0x0008
        /*0034*/ 	.byte	0x00, 0xf5, 0x21, 0x00


	//----- nvinfo : EIATTR_KPARAM_INFO
	.align		4
.L_13:
        /*0038*/ 	.byte	0x04, 0x17
        /*003a*/ 	.short	(.L_15 - .L_14)
.L_14:
        /*003c*/ 	.word	0x00000000
        /*0040*/ 	.short	0x0000
        /*0042*/ 	.short	0x0000
        /*0044*/ 	.byte	0x00, 0xf5, 0x21, 0x00


	//----- nvinfo : EIATTR_SPARSE_MMA_MASK
	.align		4
.L_15:
        /*0048*/ 	.byte	0x03, 0x50
        /*004a*/ 	.short	0x0000


	//----- nvinfo : EIATTR_MAXREG_COUNT
	.align		4
        /*004c*/ 	.byte	0x03, 0x1b
        /*004e*/ 	.short	0x00ff


	//----- nvinfo : EIATTR_MERCURY_ISA_VERSION
	.align		4
        /*0050*/ 	.byte	0x03, 0x5f
        /*0052*/ 	.short	0x0101


	//----- nvinfo : EIATTR_VRC_CTA_INIT_COUNT
	.align		4
        /*0054*/ 	.byte	0x02, 0x4a
	.zero		1
	.zero		1


	//----- nvinfo : EIATTR_EXIT_INSTR_OFFSETS
	.align		4
        /*0058*/ 	.byte	0x04, 0x1c
        /*005a*/ 	.short	(.L_17 - .L_16)


	//   ....[0]....
.L_16:
        /*005c*/ 	.word	0x000000c0


	//   ....[1]....
        /*0060*/ 	.word	0x000001c0


	//   ....[2]....
        /*0064*/ 	.word	0x00000310


	//----- nvinfo : EIATTR_CRS_STACK_SIZE
	.align		4
.L_17:
        /*0068*/ 	.byte	0x04, 0x1e
        /*006a*/ 	.short	(.L_19 - .L_18)
.L_18:
        /*006c*/ 	.word	0x00000000


	//----- nvinfo : EIATTR_CBANK_PARAM_SIZE
	.align		4
.L_19:
        /*0070*/ 	.byte	0x03, 0x19
        /*0072*/ 	.short	0x0018


	//----- nvinfo : EIATTR_PARAM_CBANK
	.align		4
        /*0074*/ 	.byte	0x04, 0x0a
        /*0076*/ 	.short	(.L_21 - .L_20)
	.align		4
.L_20:
        /*0078*/ 	.word	index@(.nv.constant0._Z19computeRowExponentsPiS_ii)
        /*007c*/ 	.short	0x0380
        /*007e*/ 	.short	0x0018


	//----- nvinfo : EIATTR_SW_WAR
	.align		4
.L_21:
        /*0080*/ 	.byte	0x04, 0x36
        /*0082*/ 	.short	(.L_23 - .L_22)
.L_22:
        /*0084*/ 	.word	0x00000008
.L_23:


//--------------------- .nv.callgraph             --------------------------
	.section	.nv.callgraph,"",@"SHT_CUDA_CALLGRAPH"
	.align	4
	.sectionentsize	8
	.align		4
        /*0000*/ 	.word	0x00000000
	.align		4
        /*0004*/ 	.word	0xffffffff
	.align		4
        /*0008*/ 	.word	0x00000000
	.align		4
        /*000c*/ 	.word	0xfffffffe
	.align		4
        /*0010*/ 	.word	0x00000000
	.align		4
        /*0014*/ 	.word	0xfffffffd
	.align		4
        /*0018*/ 	.word	0x00000000
	.align		4
        /*001c*/ 	.word	0xfffffffc


//--------------------- .text._Z19computeRowExponentsPiS_ii --------------------------
	.section	.text._Z19computeRowExponentsPiS_ii,"ax",@progbits
	.align	128
        .global         _Z19computeRowExponentsPiS_ii
        .type           _Z19computeRowExponentsPiS_ii,@function
        .size           _Z19computeRowExponentsPiS_ii,(.L_x_5 - _Z19computeRowExponentsPiS_ii)
        .other          _Z19computeRowExponentsPiS_ii,@"STO_CUDA_ENTRY STV_DEFAULT"
_Z19computeRowExponentsPiS_ii:
.text._Z19computeRowExponentsPiS_ii:
[----:B------:R-:W-:Y:S01]  /*0000*/  LDC R1, c[0x0][0x37c] ;  /* 0x0000df00ff017b82 */ /* 0x000fe20000000800 */
[----:B------:R-:W0:Y:S07]  /*0010*/  S2R R2, SR_TID.X ;  /* 0x0000000000027919 */ /* 0x000e2e0000002100 */
[----:B------:R-:W1:Y:S01]  /*0020*/  LDC R0, c[0x0][0x364] ;  /* 0x0000d900ff007b82 */ /* 0x000e620000000800 */
[----:B------:R-:W2:Y:S01]  /*0030*/  LDCU.64 UR4, c[0x0][0x390] ;  /* 0x00007200ff0477ac */ /* 0x000ea20008000a00 */
[----:B------:R-:W1:Y:S06]  /*0040*/  S2R R3, SR_TID.Y ;  /* 0x0000000000037919 */ /* 0x000e6c0000002200 */
[----:B------:R-:W0:Y:S08]  /*0050*/  S2UR UR7, SR_CTAID.X ;  /* 0x00000000000779c3 */ /* 0x000e300000002500 */
[----:B------:R-:W0:Y:S08]  /*0060*/  LDC R5, c[0x0][0x360] ;  /* 0x0000d800ff057b82 */ /* 0x000e300000000800 */
[----:B------:R-:W1:Y:S01]  /*0070*/  S2UR UR6, SR_CTAID.Y ;  /* 0x00000000000679c3 */ /* 0x000e620000002600 */
[----:B0-----:R-:W-:-:S05]  /*0080*/  IMAD R5, R5, UR7, R2 ;  /* 0x0000000705057c24 */ /* 0x001fca000f8e0202 */
[----:B--2---:R-:W-:Y:S01]  /*0090*/  ISETP.GE.AND P0, PT, R5, UR5, PT ;  /* 0x0000000505007c0c */ /* 0x004fe2000bf06270 */
[----:B-1----:R-:W-:-:S05]  /*00a0*/  IMAD R0, R0, UR6, R3 ;  /* 0x0000000600007c24 */ /* 0x002fca000f8e0203 */
[----:B------:R-:W-:-:S13]  /*00b0*/  ISETP.GE.OR P0, PT, R0, UR4, P0 ;  /* 0x0000000400007c0c */ /* 0x000fda0008706670 */
[----:B------:R-:W-:Y:S05]  /*00c0*/  @P0 EXIT ;  /* 0x000000000000094d */ /* 0x000fea0003800000 */
[----:B------:R-:W-:Y:S01]  /*00d0*/  UIADD3 UR4, UPT, UPT, UR4, -0x1, URZ ;  /* 0xffffffff04047890 */ /* 0x000fe2000fffe0ff */
[----:B------:R-:W0:Y:S05]  /*00e0*/  LDCU.64 UR6, c[0x0][0x358] ;  /* 0x00006b00ff0677ac */ /* 0x000e2a0008000a00 */
[----:B------:R-:W-:Y:S01]  /*00f0*/  ISETP.NE.AND P0, PT, R0, UR4, PT ;  /* 0x0000000400007c0c */ /* 0x000fe2000bf05270 */
[----:B------:R-:W-:-:S03]  /*0100*/  UIADD3 UR4, UPT, UPT, UR5, -0x1, URZ ;  /* 0xffffffff05047890 */ /* 0x000fc6000fffe0ff */
[----:B------:R-:W-:-:S03]  /*0110*/  ISETP.NE.AND P0, PT, R0, RZ, P0 ;  /* 0x000000ff0000720c */ /* 0x000fc60000705270 */
[C---:B------:R-:W-:Y:S02]  /*0120*/  ISETP.NE.AND P1, PT, R5.reuse, UR4, PT ;  /* 0x0000000405007c0c */ /* 0x040fe4000bf25270 */
[----:B------:R-:W-:-:S13]  /*0130*/  ISETP.NE.AND P0, PT, R5, RZ, P0 ;  /* 0x000000ff0500720c */ /* 0x000fda0000705270 */
[----:B0-----:R-:W-:Y:S05]  /*0140*/  @P0 BRA P1, `(.L_x_0) ;  /* 0x0000000000200947 */ /* 0x001fea0000800000 */
[----:B------:R-:W0:Y:S01]  /*0150*/  LDC.64 R2, c[0x0][0x380] ;  /* 0x0000e000ff027b82 */ /* 0x000e220000000a00 */
[----:B------:R-:W-:-:S07]  /*0160*/  IMAD R7, R0, UR5, R5 ;  /* 0x0000000500077c24 */ /* 0x000fce000f8e0205 */
[----:B------:R-:W1:Y:S01]  /*0170*/  LDC.64 R4, c[0x0][0x388] ;  /* 0x0000e200ff047b82 */ /* 0x000e620000000a00 */
[----:B0-----:R-:W-:-:S06]  /*0180*/  IMAD.WIDE R2, R7, 0x4, R2 ;  /* 0x0000000407027825 */ /* 0x001fcc00078e0202 */
[----:B------:R-:W2:Y:S01]  /*0190*/  LDG.E R3, desc[UR6][R2.64] ;  /* 0x0000000602037981 */ /* 0x000ea2000c1e1900 */
[----:B-1----:R-:W-:-:S05]  /*01a0*/  IMAD.WIDE R4, R7, 0x4, R4 ;  /* 0x0000000407047825 */ /* 0x002fca00078e0204 */
[----:B--2---:R-:W-:Y:S01]  /*01b0*/  STG.E desc[UR6][R4.64], R3 ;  /* 0x0000000304007986 */ /* 0x004fe2000c101906 */
[----:B------:R-:W-:Y:S05]  /*01c0*/  EXIT ;  /* 0x000000000000794d */ /* 0x000fea0003800000 */
.L_x_0:
[----:B------:R-:W0:Y:S01]  /*01d0*/  LDC.64 R2, c[0x0][0x380] ;  /* 0x0000e000ff027b82 */ /* 0x000e220000000a00 */
[----:B------:R-:W-:-:S07]  /*01e0*/  IMAD R7, R0, UR5, R5 ;  /* 0x0000000500077c24 */ /* 0x000fce000f8e0205 */
[----:B------:R-:W1:Y:S01]  /*01f0*/  LDC.64 R4, c[0x0][0x388] ;  /* 0x0000e200ff047b82 */ /* 0x000e620000000a00 */
[----:B0-----:R-:W-:-:S06]  /*0200*/  IMAD.WIDE R2, R7, 0x4, R2 ;  /* 0x0000000407027825 */ /* 0x001fcc00078e0202 */
[----:B------:R-:W2:Y:S01]  /*0210*/  LDG.E R2, desc[UR6][R2.64] ;  /* 0x0000000602027981 */ /* 0x000ea2000c1e1900 */
[----:B------:R-:W-:Y:S01]  /*0220*/  BSSY.RECONVERGENT B0, `(.L_x_1) ;  /* 0x000000d000007945 */ /* 0x000fe20003800200 */
[----:B-1----:R-:W-:-:S04]  /*0230*/  IMAD.WIDE R4, R7, 0x4, R4 ;  /* 0x0000000407047825 */ /* 0x002fc800078e0204 */
[----:B------:R-:W-:Y:S01]  /*0240*/  HFMA2 R7, -RZ, RZ, 0, 0 ;  /* 0x00000000ff077431 */ /* 0x000fe200000001ff */
[----:B--2---:R-:W-:-:S13]  /*0250*/  ISETP.GE.AND P0, PT, R2, 0x1, PT ;  /* 0x000000010200780c */ /* 0x004fda0003f06270 */
[----:B------:R-:W-:Y:S05]  /*0260*/  @!P0 BRA `(.L_x_2) ;  /* 0x0000000000208947 */ /* 0x000fea0003800000 */
[----:B------:R-:W-:Y:S02]  /*0270*/  MOV R7, RZ ;  /* 0x000000ff00077202 */ /* 0x000fe40000000f00 */
[----:B------:R-:W-:-:S07]  /*0280*/  MOV R0, 0x1 ;  /* 0x0000000100007802 */ /* 0x000fce0000000f00 */
.L_x_3:
[C---:B------:R-:W-:Y:S02]  /*0290*/  ISETP.GT.U32.AND P0, PT, R2.reuse, 0x1, PT ;  /* 0x000000010200780c */ /* 0x040fe40003f04070 */
[----:B------:R-:W-:Y:S02]  /*02a0*/  LOP3.LUT R3, R2, 0x1, RZ, 0xc, !PT ;  /* 0x0000000102037812 */ /* 0x000fe400078e0cff */
[----:B------:R-:W-:-:S03]  /*02b0*/  SHF.R.U32.HI R2, RZ, 0x1, R2 ;  /* 0x00000001ff027819 */ /* 0x000fc60000011602 */
[----:B------:R-:W-:Y:S02]  /*02c0*/  IMAD R7, R3, R0, R7 ;  /* 0x0000000003077224 */ /* 0x000fe400078e0207 */
[----:B------:R-:W-:-:S04]  /*02d0*/  IMAD R0, R0, 0xa, RZ ;  /* 0x0000000a00007824 */ /* 0x000fc800078e02ff */
[----:B------:R-:W-:Y:S05]  /*02e0*/  @P0 BRA `(.L_x_3) ;  /* 0xfffffffc00e80947 */ /* 0x000fea000383ffff */
.L_x_2:
[----:B------:R-:W-:Y:S05]  /*02f0*/  BSYNC.RECONVERGENT B0 ;  /* 0x0000000000007941 */ /* 0x000fea0003800200 */
.L_x_1:
[----:B------:R-:W-:Y:S01]  /*0300*/  STG.E desc[UR6][R4.64], R7 ;  /* 0x0000000704007986 */ /* 0x000fe2000c101906 */
[----:B------:R-:W-:Y:S05]  /*0310*/  EXIT ;  /* 0x000000000000794d */ /* 0x000fea0003800000 */
.L_x_4:
[----:B------:R-:W-:-:S00]  /*0320*/  BRA `(.L_x_4) ;  /* 0xfffffffc00fc7947 */ /* 0x000fc0000383ffff */
[----:B------:R-:W-:-:S00]  /*0330*/  NOP ;  /* 0x0000000000007918 */ /* 0x000fc00000000000 */
        /* <DEDUP_REMOVED lines=12> */
.L_x_5:


//--------------------- .nv.shared.reserved.0     --------------------------
	.section	.nv.shared.reserved.0,"aw",@nobits
	.weak		__nv_reservedSMEM_offset_0_alias
	.size		__nv_reservedSMEM_offset_0_alias, 0, 64
	.other		__nv_reservedSMEM_offset_0_alias,@"STO_CUDA_RESERVED_SHARED STV_DEFAULT"
__nv_reservedSMEM_offset_0_alias:
	.zero		0
	.zero		64


//--------------------- .nv.constant0._Z19computeRowExponentsPiS_ii --------------------------
	.section	.nv.constant0._Z19computeRowExponentsPiS_ii,"a",@progbits
	.sectionflags	@""
	.align	4
.nv.constant0._Z19computeRowExponentsPiS_ii:
	.zero		920


//--------------------- SYMBOLS --------------------------

	.type		.nv.reservedSmem.offset0,@object
	.size		.nv.reservedSmem.offset0,0x4
